	.headerflags	@"EF_CUDA_TEXMODE_UNIFIED EF_CUDA_64BIT_ADDRESS EF_CUDA_ACCELERATORS EF_CUDA_SM90 EF_CUDA_VIRTUAL_SM(EF_CUDA_SM90)"
	.elftype	@"ET_EXEC"


//--------------------- .nv.info                  --------------------------
	.section	.nv.info,"",@"SHT_CUDA_INFO"
	.align	4


	//----- nvinfo : EIATTR_REGCOUNT
	.align		4
        /*0000*/ 	.byte	0x04, 0x2f
        /*0002*/ 	.short	(.L_1 - .L_0)
	.align		4
.L_0:
        /*0004*/ 	.word	index@(triton_poi_fused_constant_pad_nd_0)
        /*0008*/ 	.word	0x0000000c


	//----- nvinfo : EIATTR_MIN_STACK_SIZE
	.align		4
.L_1:
        /*000c*/ 	.byte	0x04, 0x12
        /*000e*/ 	.short	(.L_3 - .L_2)
	.align		4
.L_2:
        /*0010*/ 	.word	index@(triton_poi_fused_constant_pad_nd_0)
        /*0014*/ 	.word	0x00000000


	//----- nvinfo : EIATTR_FRAME_SIZE
	.align		4
.L_3:
        /*0018*/ 	.byte	0x04, 0x11
        /*001a*/ 	.short	(.L_5 - .L_4)
	.align		4
.L_4:
        /*001c*/ 	.word	index@(triton_poi_fused_constant_pad_nd_0)
        /*0020*/ 	.word	0x00000000


	//----- nvinfo : EIATTR_MIN_STACK_SIZE
	.align		4
.L_5:
        /*0024*/ 	.byte	0x04, 0x12
        /*0026*/ 	.short	(.L_7 - .L_6)
	.align		4
.L_6:
        /*0028*/ 	.word	index@(triton_poi_fused_constant_pad_nd_0)
        /*002c*/ 	.word	0x00000000
.L_7:


//--------------------- .nv.info.triton_poi_fused_constant_pad_nd_0 --------------------------
	.section	.nv.info.triton_poi_fused_constant_pad_nd_0,"",@"SHT_CUDA_INFO"
	.sectionflags	@""
	.align	4


	//----- nvinfo : EIATTR_CUDA_API_VERSION
	.align		4
        /*0000*/ 	.byte	0x04, 0x37
        /*0002*/ 	.short	(.L_9 - .L_8)
.L_8:
        /*0004*/ 	.word	0x0000007c


	//----- nvinfo : EIATTR_KPARAM_INFO
	.align		4
.L_9:
        /*0008*/ 	.byte	0x04, 0x17
        /*000a*/ 	.short	(.L_11 - .L_10)
.L_10:
        /*000c*/ 	.word	0x00000000
        /*0010*/ 	.short	0x0002
        /*0012*/ 	.short	0x0010
        /*0014*/ 	.byte	0x00, 0xf0, 0x11, 0x00


	//----- nvinfo : EIATTR_KPARAM_INFO
	.align		4
.L_11:
        /*0018*/ 	.byte	0x04, 0x17
        /*001a*/ 	.short	(.L_13 - .L_12)
.L_12:
        /*001c*/ 	.word	0x00000000
        /*0020*/ 	.short	0x0001
        /*0022*/ 	.short	0x0008
        /*0024*/ 	.byte	0x00, 0xf4, 0x21, 0x00


	//----- nvinfo : EIATTR_KPARAM_INFO
	.align		4
.L_13:
        /*0028*/ 	.byte	0x04, 0x17
        /*002a*/ 	.short	(.L_15 - .L_14)
.L_14:
        /*002c*/ 	.word	0x00000000
        /*0030*/ 	.short	0x0000
        /*0032*/ 	.short	0x0000
        /*0034*/ 	.byte	0x00, 0xf4, 0x21, 0x00


	//----- nvinfo : EIATTR_SPARSE_MMA_MASK
	.align		4
.L_15:
        /*0038*/ 	.byte	0x03, 0x50
        /*003a*/ 	.short	0x0000


	//----- nvinfo : EIATTR_MAXREG_COUNT
	.align		4
        /*003c*/ 	.byte	0x03, 0x1b
        /*003e*/ 	.short	0x00ff


	//----- nvinfo : EIATTR_EXIT_INSTR_OFFSETS
	.align		4
        /*0040*/ 	.byte	0x04, 0x1c
        /*0042*/ 	.short	(.L_17 - .L_16)


	//   ....[0]....
.L_16:
        /*0044*/ 	.word	0x000001c0


	//   ....[1]....
        /*0048*/ 	.word	0x000001e0


	//----- nvinfo : EIATTR_REQNTID
	.align		4
.L_17:
        /*004c*/ 	.byte	0x04, 0x10
        /*004e*/ 	.short	(.L_19 - .L_18)
.L_18:
        /*0050*/ 	.word	0x00000080
        /*0054*/ 	.word	0x00000001
        /*0058*/ 	.word	0x00000001


	//----- nvinfo : EIATTR_CBANK_PARAM_SIZE
	.align		4
.L_19:
        /*005c*/ 	.byte	0x03, 0x19
        /*005e*/ 	.short	0x0014


	//----- nvinfo : EIATTR_PARAM_CBANK
	.align		4
        /*0060*/ 	.byte	0x04, 0x0a
        /*0062*/ 	.short	(.L_21 - .L_20)
	.align		4
.L_20:
        /*0064*/ 	.word	index@(.nv.constant0.triton_poi_fused_constant_pad_nd_0)
        /*0068*/ 	.short	0x0210
        /*006a*/ 	.short	0x0014


	//----- nvinfo : EIATTR_SW_WAR
	.align		4
.L_21:
        /*006c*/ 	.byte	0x04, 0x36
        /*006e*/ 	.short	(.L_23 - .L_22)
.L_22:
        /*0070*/ 	.word	0x00000008
.L_23:


//--------------------- .nv.callgraph             --------------------------
	.section	.nv.callgraph,"",@"SHT_CUDA_CALLGRAPH"
	.align	4
	.sectionentsize	8
	.align		4
        /*0000*/ 	.word	0x00000000
	.align		4
        /*0004*/ 	.word	0xffffffff
	.align		4
        /*0008*/ 	.word	0x00000000
	.align		4
        /*000c*/ 	.word	0xfffffffe
	.align		4
        /*0010*/ 	.word	0x00000000
	.align		4
        /*0014*/ 	.word	0xfffffffd
	.align		4
        /*0018*/ 	.word	0x00000000
	.align		4
        /*001c*/ 	.word	0xfffffffc


//--------------------- .text.triton_poi_fused_constant_pad_nd_0 --------------------------
	.section	.text.triton_poi_fused_constant_pad_nd_0,"ax",@progbits
	.align	128
        .global         triton_poi_fused_constant_pad_nd_0
        .type           triton_poi_fused_constant_pad_nd_0,@function
        .size           triton_poi_fused_constant_pad_nd_0,(.L_x_1 - triton_poi_fused_constant_pad_nd_0)
        .other          triton_poi_fused_constant_pad_nd_0,@"STO_CUDA_ENTRY STV_DEFAULT"
triton_poi_fused_constant_pad_nd_0:
.text.triton_poi_fused_constant_pad_nd_0:
[----:B------:R-:W0:Y:S02]  /*0000*/  LDC R1, c[0x0][0x28] ;  /* 0x00000a00ff017b82 */ /* 0x000e240000000800 */
[----:B------:R-:W1:Y:S01]  /*0010*/  S2R R0, SR_TID.X ;  /* 0x0000000000007919 */ /* 0x000e620000002100 */
[----:B------:R-:W-:Y:S01]  /*0020*/  ULDC.64 UR4, c[0x0][0x210] ;  /* 0x0000840000047ab9 */ /* 0x000fe20000000a00 */
[----:B------:R-:W-:Y:S01]  /*0030*/  CS2R R8, SRZ ;  /* 0x0000000000087805 */ /* 0x000fe2000001ff00 */
[----:B------:R-:W2:Y:S01]  /*0040*/  S2R R7, SR_CTAID.X ;  /* 0x0000000000077919 */ /* 0x000ea20000002500 */
[----:B-1----:R-:W-:-:S05]  /*0050*/  IMAD.SHL.U32 R0, R0, 0x2, RZ ;  /* 0x0000000200007824 */ /* 0x002fca00078e00ff */
[----:B------:R-:W-:-:S05]  /*0060*/  LOP3.LUT R0, R0, 0xfe, RZ, 0xc0, !PT ;  /* 0x000000fe00007812 */ /* 0x000fca00078ec0ff */
[----:B--2---:R-:W-:-:S04]  /*0070*/  IMAD R7, R7, 0x100, R0 ;  /* 0x0000010007077824 */ /* 0x004fc800078e0200 */
[----:B------:R-:W-:-:S05]  /*0080*/  IMAD.HI R0, R7, 0x2aaaaaab, RZ ;  /* 0x2aaaaaab07007827 */ /* 0x000fca00078e02ff */
[----:B------:R-:W-:-:S04]  /*0090*/  SHF.R.S32.HI R3, RZ, 0x1, R0 ;  /* 0x00000001ff037819 */ /* 0x000fc80000011400 */
[----:B------:R-:W-:-:S05]  /*00a0*/  LEA.HI R0, R0, R3, RZ, 0x1 ;  /* 0x0000000300007211 */ /* 0x000fca00078f08ff */
[C---:B------:R-:W-:Y:S02]  /*00b0*/  IMAD R2, R0.reuse, -0xc, R7 ;  /* 0xfffffff400027824 */ /* 0x040fe400078e0207 */
[----:B------:R-:W-:-:S03]  /*00c0*/  IMAD.SHL.U32 R3, R0, 0x4, RZ ;  /* 0x0000000400037824 */ /* 0x000fc600078e00ff */
[----:B------:R-:W-:Y:S02]  /*00d0*/  LOP3.LUT R4, R2, 0xfffffffc, RZ, 0xc0, !PT ;  /* 0xfffffffc02047812 */ /* 0x000fe400078ec0ff */
[----:B------:R-:W-:Y:S02]  /*00e0*/  SHF.R.S32.HI R0, RZ, 0x1f, R2 ;  /* 0x0000001fff007819 */ /* 0x000fe40000011402 */
[----:B------:R-:W-:Y:S02]  /*00f0*/  ISETP.NE.AND P0, PT, R4, 0x4, PT ;  /* 0x000000040400780c */ /* 0x000fe40003f05270 */
[----:B------:R-:W-:Y:S02]  /*0100*/  IADD3 R2, P1, R2, R3, RZ ;  /* 0x0000000302027210 */ /* 0x000fe40007f3e0ff */
[----:B------:R-:W-:Y:S02]  /*0110*/  ISETP.LT.AND P0, PT, R7, 0x300, !P0 ;  /* 0x000003000700780c */ /* 0x000fe40004701270 */
[----:B------:R-:W-:-:S02]  /*0120*/  LEA.HI.X.SX32 R3, R3, R0, 0x1, P1 ;  /* 0x0000000003037211 */ /* 0x000fc400008f0eff */
[----:B------:R-:W-:-:S04]  /*0130*/  LEA R4, P1, R2, UR4, 0x2 ;  /* 0x0000000402047c11 */ /* 0x000fc8000f8210ff */
[----:B------:R-:W-:Y:S01]  /*0140*/  LEA.HI.X R5, R2, UR5, R3, 0x2, P1 ;  /* 0x0000000502057c11 */ /* 0x000fe200088f1403 */
[----:B------:R-:W-:Y:S01]  /*0150*/  ULDC.64 UR4, c[0x0][0x208] ;  /* 0x0000820000047ab9 */ /* 0x000fe20000000a00 */
[----:B------:R-:W1:Y:S03]  /*0160*/  LDC.64 R2, c[0x0][0x218] ;  /* 0x00008600ff027b82 */ /* 0x000e660000000a00 */
[----:B------:R-:W2:Y:S01]  /*0170*/  @P0 LDG.E.64 R8, desc[UR4][R4.64+-0x10] ;  /* 0xfffff00404080981 */ /* 0x000ea2000c1e1b00 */
[C---:B------:R-:W-:Y:S01]  /*0180*/  ISETP.GE.AND P1, PT, R7.reuse, 0x300, PT ;  /* 0x000003000700780c */ /* 0x040fe20003f26270 */
[----:B-1----:R-:W-:Y:S01]  /*0190*/  IMAD.WIDE R2, R7, 0x4, R2 ;  /* 0x0000000407027825 */ /* 0x002fe200078e0202 */
[----:B--2---:R-:W-:Y:S02]  /*01a0*/  SEL R8, R8, RZ, P0 ;  /* 0x000000ff08087207 */ /* 0x004fe40000000000 */
[----:B------:R-:W-:-:S09]  /*01b0*/  SEL R9, R9, RZ, P0 ;  /* 0x000000ff09097207 */ /* 0x000fd20000000000 */
[----:B------:R-:W-:Y:S05]  /*01c0*/  @P1 EXIT ;  /* 0x000000000000194d */ /* 0x000fea0003800000 */
[----:B------:R-:W-:Y:S01]  /*01d0*/  STG.E.64 desc[UR4][R2.64], R8 ;  /* 0x0000000802007986 */ /* 0x000fe2000c101b04 */
[----:B------:R-:W-:Y:S05]  /*01e0*/  EXIT ;  /* 0x000000000000794d */ /* 0x000fea0003800000 */
.L_x_0:
[----:B------:R-:W-:-:S00]  /*01f0*/  BRA `(.L_x_0) ;  /* 0xfffffffc00fc7947 */ /* 0x000fc0000383ffff */
[----:B------:R-:W-:-:S00]  /*0200*/  NOP ;  /* 0x0000000000007918 */ /* 0x000fc00000000000 */
[----:B------:R-:W-:-:S00]  /*0210*/  NOP ;  /* 0x0000000000007918 */ /* 0x000fc00000000000 */
[----:B------:R-:W-:-:S00]  /*0220*/  NOP ;  /* 0x0000000000007918 */ /* 0x000fc00000000000 */
[----:B------:R-:W-:-:S00]  /*0230*/  NOP ;  /* 0x0000000000007918 */ /* 0x000fc00000000000 */
[----:B------:R-:W-:-:S00]  /*0240*/  NOP ;  /* 0x0000000000007918 */ /* 0x000fc00000000000 */
[----:B------:R-:W-:-:S00]  /*0250*/  NOP ;  /* 0x0000000000007918 */ /* 0x000fc00000000000 */
[----:B------:R-:W-:-:S00]  /*0260*/  NOP ;  /* 0x0000000000007918 */ /* 0x000fc00000000000 */
[----:B------:R-:W-:-:S00]  /*0270*/  NOP ;  /* 0x0000000000007918 */ /* 0x000fc00000000000 */
.L_x_1:


//--------------------- .nv.constant0.triton_poi_fused_constant_pad_nd_0 --------------------------
	.section	.nv.constant0.triton_poi_fused_constant_pad_nd_0,"a",@progbits
	.sectionflags	@""
	.align	4
.nv.constant0.triton_poi_fused_constant_pad_nd_0:
	.zero		548
